//
// Generated by NVIDIA NVVM Compiler
//
// Compiler Build ID: CL-36424714
// Cuda compilation tools, release 13.0, V13.0.88
// Based on NVVM 20.0.0
//

.version 9.0
.target sm_100
.address_size 64

	// .globl	_Z16build_tree_utilsPiS_S_S_S_S_S_

.visible .entry _Z16build_tree_utilsPiS_S_S_S_S_S_(
	.param .u64 .ptr .align 1 _Z16build_tree_utilsPiS_S_S_S_S_S__param_0,
	.param .u64 .ptr .align 1 _Z16build_tree_utilsPiS_S_S_S_S_S__param_1,
	.param .u64 .ptr .align 1 _Z16build_tree_utilsPiS_S_S_S_S_S__param_2,
	.param .u64 .ptr .align 1 _Z16build_tree_utilsPiS_S_S_S_S_S__param_3,
	.param .u64 .ptr .align 1 _Z16build_tree_utilsPiS_S_S_S_S_S__param_4,
	.param .u64 .ptr .align 1 _Z16build_tree_utilsPiS_S_S_S_S_S__param_5,
	.param .u64 .ptr .align 1 _Z16build_tree_utilsPiS_S_S_S_S_S__param_6
)
{
	.reg .b32 	%r<9>;
	.reg .b64 	%rd<15>;

	ld.param.u64 	%rd1, [_Z16build_tree_utilsPiS_S_S_S_S_S__param_0];
	ld.param.u64 	%rd2, [_Z16build_tree_utilsPiS_S_S_S_S_S__param_1];
	ld.param.u64 	%rd3, [_Z16build_tree_utilsPiS_S_S_S_S_S__param_2];
	ld.param.u64 	%rd4, [_Z16build_tree_utilsPiS_S_S_S_S_S__param_3];
	ld.param.u64 	%rd5, [_Z16build_tree_utilsPiS_S_S_S_S_S__param_4];
	cvta.to.global.u64 	%rd6, %rd4;
	cvta.to.global.u64 	%rd7, %rd5;
	cvta.to.global.u64 	%rd8, %rd2;
	cvta.to.global.u64 	%rd9, %rd1;
	cvta.to.global.u64 	%rd10, %rd3;
	ld.global.u32 	%r1, [%rd10];
	ld.global.u32 	%r2, [%rd9];
	mul.wide.s32 	%rd11, %r2, 4;
	add.s64 	%rd12, %rd8, %rd11;
	st.global.u32 	[%rd12], %r1;
	ld.global.u32 	%r3, [%rd9];
	mul.wide.s32 	%rd13, %r3, 4;
	add.s64 	%rd14, %rd7, %rd13;
	ld.global.u32 	%r4, [%rd14+-4];
	add.s32 	%r5, %r1, %r4;
	st.global.u32 	[%rd14], %r5;
	ld.global.u32 	%r6, [%rd9];
	add.s32 	%r7, %r6, 1;
	st.global.u32 	[%rd9], %r7;
	mov.b32 	%r8, 0;
	st.global.u32 	[%rd10], %r8;
	st.global.u32 	[%rd6], %r8;
	ret;

}
	// .globl	_Z14build_tree_fixPiS_S_i
.visible .entry _Z14build_tree_fixPiS_S_i(
	.param .u64 .ptr .align 1 _Z14build_tree_fixPiS_S_i_param_0,
	.param .u64 .ptr .align 1 _Z14build_tree_fixPiS_S_i_param_1,
	.param .u64 .ptr .align 1 _Z14build_tree_fixPiS_S_i_param_2,
	.param .u32 _Z14build_tree_fixPiS_S_i_param_3
)
{
	.reg .pred 	%p<10>;
	.reg .b32 	%r<122>;
	.reg .b64 	%rd<30>;

	ld.param.u64 	%rd16, [_Z14build_tree_fixPiS_S_i_param_0];
	ld.param.u64 	%rd17, [_Z14build_tree_fixPiS_S_i_param_1];
	ld.param.u64 	%rd18, [_Z14build_tree_fixPiS_S_i_param_2];
	ld.param.u32 	%r25, [_Z14build_tree_fixPiS_S_i_param_3];
	cvta.to.global.u64 	%rd1, %rd16;
	cvta.to.global.u64 	%rd2, %rd18;
	cvta.to.global.u64 	%rd3, %rd17;
	mov.b32 	%r26, 0;
	st.global.u32 	[%rd3], %r26;
	setp.lt.s32 	%p1, %r25, 1;
	@%p1 bra 	$L__BB1_13;
	and.b32  	%r1, %r25, 15;
	setp.lt.u32 	%p2, %r25, 16;
	mov.b32 	%r114, 0;
	mov.u32 	%r117, %r114;
	@%p2 bra 	$L__BB1_4;
	and.b32  	%r117, %r25, 2147483632;
	neg.s32 	%r112, %r117;
	add.s64 	%rd27, %rd2, 32;
	add.s64 	%rd26, %rd1, 32;
	mov.b32 	%r114, 0;
$L__BB1_3:
	.pragma "nounroll";
	st.global.u32 	[%rd27+-32], %r114;
	ld.global.u32 	%r29, [%rd26+-32];
	ld.global.u32 	%r30, [%rd3];
	add.s32 	%r31, %r30, %r29;
	st.global.u32 	[%rd3], %r31;
	st.global.u32 	[%rd27+-28], %r31;
	ld.global.u32 	%r32, [%rd26+-28];
	ld.global.u32 	%r33, [%rd3];
	add.s32 	%r34, %r33, %r32;
	st.global.u32 	[%rd3], %r34;
	st.global.u32 	[%rd27+-24], %r34;
	ld.global.u32 	%r35, [%rd26+-24];
	ld.global.u32 	%r36, [%rd3];
	add.s32 	%r37, %r36, %r35;
	st.global.u32 	[%rd3], %r37;
	st.global.u32 	[%rd27+-20], %r37;
	ld.global.u32 	%r38, [%rd26+-20];
	ld.global.u32 	%r39, [%rd3];
	add.s32 	%r40, %r39, %r38;
	st.global.u32 	[%rd3], %r40;
	st.global.u32 	[%rd27+-16], %r40;
	ld.global.u32 	%r41, [%rd26+-16];
	ld.global.u32 	%r42, [%rd3];
	add.s32 	%r43, %r42, %r41;
	st.global.u32 	[%rd3], %r43;
	st.global.u32 	[%rd27+-12], %r43;
	ld.global.u32 	%r44, [%rd26+-12];
	ld.global.u32 	%r45, [%rd3];
	add.s32 	%r46, %r45, %r44;
	st.global.u32 	[%rd3], %r46;
	st.global.u32 	[%rd27+-8], %r46;
	ld.global.u32 	%r47, [%rd26+-8];
	ld.global.u32 	%r48, [%rd3];
	add.s32 	%r49, %r48, %r47;
	st.global.u32 	[%rd3], %r49;
	st.global.u32 	[%rd27+-4], %r49;
	ld.global.u32 	%r50, [%rd26+-4];
	ld.global.u32 	%r51, [%rd3];
	add.s32 	%r52, %r51, %r50;
	st.global.u32 	[%rd3], %r52;
	st.global.u32 	[%rd27], %r52;
	ld.global.u32 	%r53, [%rd26];
	ld.global.u32 	%r54, [%rd3];
	add.s32 	%r55, %r54, %r53;
	st.global.u32 	[%rd3], %r55;
	st.global.u32 	[%rd27+4], %r55;
	ld.global.u32 	%r56, [%rd26+4];
	ld.global.u32 	%r57, [%rd3];
	add.s32 	%r58, %r57, %r56;
	st.global.u32 	[%rd3], %r58;
	st.global.u32 	[%rd27+8], %r58;
	ld.global.u32 	%r59, [%rd26+8];
	ld.global.u32 	%r60, [%rd3];
	add.s32 	%r61, %r60, %r59;
	st.global.u32 	[%rd3], %r61;
	st.global.u32 	[%rd27+12], %r61;
	ld.global.u32 	%r62, [%rd26+12];
	ld.global.u32 	%r63, [%rd3];
	add.s32 	%r64, %r63, %r62;
	st.global.u32 	[%rd3], %r64;
	st.global.u32 	[%rd27+16], %r64;
	ld.global.u32 	%r65, [%rd26+16];
	ld.global.u32 	%r66, [%rd3];
	add.s32 	%r67, %r66, %r65;
	st.global.u32 	[%rd3], %r67;
	st.global.u32 	[%rd27+20], %r67;
	ld.global.u32 	%r68, [%rd26+20];
	ld.global.u32 	%r69, [%rd3];
	add.s32 	%r70, %r69, %r68;
	st.global.u32 	[%rd3], %r70;
	st.global.u32 	[%rd27+24], %r70;
	ld.global.u32 	%r71, [%rd26+24];
	ld.global.u32 	%r72, [%rd3];
	add.s32 	%r73, %r72, %r71;
	st.global.u32 	[%rd3], %r73;
	st.global.u32 	[%rd27+28], %r73;
	ld.global.u32 	%r74, [%rd26+28];
	ld.global.u32 	%r75, [%rd3];
	add.s32 	%r114, %r75, %r74;
	st.global.u32 	[%rd3], %r114;
	add.s32 	%r112, %r112, 16;
	add.s64 	%rd27, %rd27, 64;
	add.s64 	%rd26, %rd26, 64;
	setp.ne.s32 	%p3, %r112, 0;
	@%p3 bra 	$L__BB1_3;
$L__BB1_4:
	setp.eq.s32 	%p4, %r1, 0;
	@%p4 bra 	$L__BB1_13;
	and.b32  	%r10, %r25, 7;
	setp.lt.u32 	%p5, %r1, 8;
	@%p5 bra 	$L__BB1_7;
	mul.wide.u32 	%rd19, %r117, 4;
	add.s64 	%rd20, %rd2, %rd19;
	st.global.u32 	[%rd20], %r114;
	add.s64 	%rd21, %rd1, %rd19;
	ld.global.u32 	%r76, [%rd21];
	ld.global.u32 	%r77, [%rd3];
	add.s32 	%r78, %r77, %r76;
	st.global.u32 	[%rd3], %r78;
	st.global.u32 	[%rd20+4], %r78;
	ld.global.u32 	%r79, [%rd21+4];
	ld.global.u32 	%r80, [%rd3];
	add.s32 	%r81, %r80, %r79;
	st.global.u32 	[%rd3], %r81;
	st.global.u32 	[%rd20+8], %r81;
	ld.global.u32 	%r82, [%rd21+8];
	ld.global.u32 	%r83, [%rd3];
	add.s32 	%r84, %r83, %r82;
	st.global.u32 	[%rd3], %r84;
	st.global.u32 	[%rd20+12], %r84;
	ld.global.u32 	%r85, [%rd21+12];
	ld.global.u32 	%r86, [%rd3];
	add.s32 	%r87, %r86, %r85;
	st.global.u32 	[%rd3], %r87;
	st.global.u32 	[%rd20+16], %r87;
	ld.global.u32 	%r88, [%rd21+16];
	ld.global.u32 	%r89, [%rd3];
	add.s32 	%r90, %r89, %r88;
	st.global.u32 	[%rd3], %r90;
	st.global.u32 	[%rd20+20], %r90;
	ld.global.u32 	%r91, [%rd21+20];
	ld.global.u32 	%r92, [%rd3];
	add.s32 	%r93, %r92, %r91;
	st.global.u32 	[%rd3], %r93;
	st.global.u32 	[%rd20+24], %r93;
	ld.global.u32 	%r94, [%rd21+24];
	ld.global.u32 	%r95, [%rd3];
	add.s32 	%r96, %r95, %r94;
	st.global.u32 	[%rd3], %r96;
	st.global.u32 	[%rd20+28], %r96;
	ld.global.u32 	%r97, [%rd21+28];
	ld.global.u32 	%r98, [%rd3];
	add.s32 	%r114, %r98, %r97;
	st.global.u32 	[%rd3], %r114;
	add.s32 	%r117, %r117, 8;
$L__BB1_7:
	setp.eq.s32 	%p6, %r10, 0;
	@%p6 bra 	$L__BB1_13;
	and.b32  	%r15, %r25, 3;
	setp.lt.u32 	%p7, %r10, 4;
	@%p7 bra 	$L__BB1_10;
	mul.wide.u32 	%rd22, %r117, 4;
	add.s64 	%rd23, %rd2, %rd22;
	st.global.u32 	[%rd23], %r114;
	add.s64 	%rd24, %rd1, %rd22;
	ld.global.u32 	%r99, [%rd24];
	ld.global.u32 	%r100, [%rd3];
	add.s32 	%r101, %r100, %r99;
	st.global.u32 	[%rd3], %r101;
	st.global.u32 	[%rd23+4], %r101;
	ld.global.u32 	%r102, [%rd24+4];
	ld.global.u32 	%r103, [%rd3];
	add.s32 	%r104, %r103, %r102;
	st.global.u32 	[%rd3], %r104;
	st.global.u32 	[%rd23+8], %r104;
	ld.global.u32 	%r105, [%rd24+8];
	ld.global.u32 	%r106, [%rd3];
	add.s32 	%r107, %r106, %r105;
	st.global.u32 	[%rd3], %r107;
	st.global.u32 	[%rd23+12], %r107;
	ld.global.u32 	%r108, [%rd24+12];
	ld.global.u32 	%r109, [%rd3];
	add.s32 	%r114, %r109, %r108;
	st.global.u32 	[%rd3], %r114;
	add.s32 	%r117, %r117, 4;
$L__BB1_10:
	setp.eq.s32 	%p8, %r15, 0;
	@%p8 bra 	$L__BB1_13;
	mul.wide.u32 	%rd25, %r117, 4;
	add.s64 	%rd29, %rd1, %rd25;
	add.s64 	%rd28, %rd2, %rd25;
	neg.s32 	%r120, %r15;
$L__BB1_12:
	.pragma "nounroll";
	st.global.u32 	[%rd28], %r114;
	ld.global.u32 	%r110, [%rd29];
	ld.global.u32 	%r111, [%rd3];
	add.s32 	%r114, %r111, %r110;
	st.global.u32 	[%rd3], %r114;
	add.s64 	%rd29, %rd29, 4;
	add.s64 	%rd28, %rd28, 4;
	add.s32 	%r120, %r120, 1;
	setp.ne.s32 	%p9, %r120, 0;
	@%p9 bra 	$L__BB1_12;
$L__BB1_13:
	ret;

}
	// .globl	_Z24build_tree_max_leaf_sizePiS_S_PbS_S_S_i
.visible .entry _Z24build_tree_max_leaf_sizePiS_S_PbS_S_S_i(
	.param .u64 .ptr .align 1 _Z24build_tree_max_leaf_sizePiS_S_PbS_S_S_i_param_0,
	.param .u64 .ptr .align 1 _Z24build_tree_max_leaf_sizePiS_S_PbS_S_S_i_param_1,
	.param .u64 .ptr .align 1 _Z24build_tree_max_leaf_sizePiS_S_PbS_S_S_i_param_2,
	.param .u64 .ptr .align 1 _Z24build_tree_max_leaf_sizePiS_S_PbS_S_S_i_param_3,
	.param .u64 .ptr .align 1 _Z24build_tree_max_leaf_sizePiS_S_PbS_S_S_i_param_4,
	.param .u64 .ptr .align 1 _Z24build_tree_max_leaf_sizePiS_S_PbS_S_S_i_param_5,
	.param .u64 .ptr .align 1 _Z24build_tree_max_leaf_sizePiS_S_PbS_S_S_i_param_6,
	.param .u32 _Z24build_tree_max_leaf_sizePiS_S_PbS_S_S_i_param_7
)
{
	.reg .pred 	%p<4>;
	.reg .b16 	%rs<2>;
	.reg .b32 	%r<22>;
	.reg .b64 	%rd<19>;

	ld.param.u64 	%rd7, [_Z24build_tree_max_leaf_sizePiS_S_PbS_S_S_i_param_0];
	ld.param.u64 	%rd8, [_Z24build_tree_max_leaf_sizePiS_S_PbS_S_S_i_param_1];
	ld.param.u64 	%rd9, [_Z24build_tree_max_leaf_sizePiS_S_PbS_S_S_i_param_2];
	ld.param.u64 	%rd10, [_Z24build_tree_max_leaf_sizePiS_S_PbS_S_S_i_param_3];
	ld.param.u64 	%rd11, [_Z24build_tree_max_leaf_sizePiS_S_PbS_S_S_i_param_4];
	ld.param.u64 	%rd12, [_Z24build_tree_max_leaf_sizePiS_S_PbS_S_S_i_param_6];
	ld.param.u32 	%r10, [_Z24build_tree_max_leaf_sizePiS_S_PbS_S_S_i_param_7];
	cvta.to.global.u64 	%rd13, %rd12;
	mov.u32 	%r1, %ntid.x;
	mov.u32 	%r11, %ctaid.x;
	mov.u32 	%r12, %tid.x;
	mad.lo.s32 	%r20, %r1, %r11, %r12;
	mul.wide.s32 	%rd14, %r10, 4;
	add.s64 	%rd1, %rd13, %rd14;
	ld.global.u32 	%r21, [%rd1];
	setp.ge.s32 	%p1, %r20, %r21;
	@%p1 bra 	$L__BB2_5;
	mov.u32 	%r13, %nctaid.x;
	mul.lo.s32 	%r4, %r1, %r13;
	cvta.to.global.u64 	%rd2, %rd10;
	cvta.to.global.u64 	%rd3, %rd11;
	cvta.to.global.u64 	%rd4, %rd7;
	cvta.to.global.u64 	%rd5, %rd8;
	cvta.to.global.u64 	%rd6, %rd9;
$L__BB2_2:
	cvt.s64.s32 	%rd15, %r20;
	add.s64 	%rd16, %rd2, %rd15;
	ld.global.u8 	%rs1, [%rd16];
	setp.eq.s16 	%p2, %rs1, 0;
	@%p2 bra 	$L__BB2_4;
	mul.wide.s32 	%rd17, %r20, 4;
	add.s64 	%rd18, %rd3, %rd17;
	ld.global.u32 	%r14, [%rd18];
	atom.global.max.s32 	%r15, [%rd4], %r14;
	ld.global.u32 	%r16, [%rd18];
	atom.global.min.s32 	%r17, [%rd5], %r16;
	atom.global.add.u32 	%r18, [%rd6], 1;
	ld.global.u32 	%r21, [%rd1];
$L__BB2_4:
	add.s32 	%r20, %r20, %r4;
	setp.lt.s32 	%p3, %r20, %r21;
	@%p3 bra 	$L__BB2_2;
$L__BB2_5:
	ret;

}


// ===== COMPILED SASS (sm_100) =====

	.target	sm_100

	.elftype	@"ET_EXEC"


//--------------------- .note.nv.tkinfo           --------------------------
	.section	.note.nv.tkinfo,"",@"SHT_NOTE"
	.sectionflags	@"SHF_NOTE_NV_TKINFO"
	.tkinfo
        /*0018*/ 	.word	0x00000002
        /*0030*/ 	.string	""
        /*0030*/ 	.string	"ptxas"
        /*0030*/ 	.string	"Cuda compilation tools, release 13.0, V13.0.88"
        /*0030*/ 	.string	"Build cuda_13.0.r13.0/compiler.36424714_0"
        /*0030*/ 	.string	"-arch sm_100 -m 64 "



//--------------------- .note.nv.cuinfo           --------------------------
	.section	.note.nv.cuinfo,"",@"SHT_NOTE"
	.sectionflags	@"SHF_NOTE_NV_CUINFO"
        /*0018*/ 	.short	0x0002
        /*001a*/ 	.short	0x0064
        /*001c*/ 	.short	0x0082
	.zero		2


//--------------------- .nv.info                  --------------------------
	.section	.nv.info,"",@"SHT_CUDA_INFO"
	.align	4


	//----- nvinfo : EIATTR_REGCOUNT
	.align		4
        /*0000*/ 	.byte	0x04, 0x2f
        /*0002*/ 	.short	(.L_1 - .L_0)
	.align		4
.L_0:
        /*0004*/ 	.word	index@(_Z16build_tree_utilsPiS_S_S_S_S_S_)
        /*0008*/ 	.word	0x00000014


	//----- nvinfo : EIATTR_FRAME_SIZE
	.align		4
.L_1:
        /*000c*/ 	.byte	0x04, 0x11
        /*000e*/ 	.short	(.L_3 - .L_2)
	.align		4
.L_2:
        /*0010*/ 	.word	index@(_Z16build_tree_utilsPiS_S_S_S_S_S_)
        /*0014*/ 	.word	0x00000000


	//----- nvinfo : EIATTR_REGCOUNT
	.align		4
.L_3:
        /*0018*/ 	.byte	0x04, 0x2f
        /*001a*/ 	.short	(.L_5 - .L_4)
	.align		4
.L_4:
        /*001c*/ 	.word	index@(_Z14build_tree_fixPiS_S_i)
        /*0020*/ 	.word	0x00000012


	//----- nvinfo : EIATTR_FRAME_SIZE
	.align		4
.L_5:
        /*0024*/ 	.byte	0x04, 0x11
        /*0026*/ 	.short	(.L_7 - .L_6)
	.align		4
.L_6:
        /*0028*/ 	.word	index@(_Z14build_tree_fixPiS_S_i)
        /*002c*/ 	.word	0x00000000


	//----- nvinfo : EIATTR_REGCOUNT
	.align		4
.L_7:
        /*0030*/ 	.byte	0x04, 0x2f
        /*0032*/ 	.short	(.L_9 - .L_8)
	.align		4
.L_8:
        /*0034*/ 	.word	index@(_Z24build_tree_max_leaf_sizePiS_S_PbS_S_S_i)
        /*0038*/ 	.word	0x00000018


	//----- nvinfo : EIATTR_FRAME_SIZE
	.align		4
.L_9:
        /*003c*/ 	.byte	0x04, 0x11
        /*003e*/ 	.short	(.L_11 - .L_10)
	.align		4
.L_10:
        /*0040*/ 	.word	index@(_Z24build_tree_max_leaf_sizePiS_S_PbS_S_S_i)
        /*0044*/ 	.word	0x00000000


	//----- nvinfo : EIATTR_MIN_STACK_SIZE
	.align		4
.L_11:
        /*0048*/ 	.byte	0x04, 0x12
        /*004a*/ 	.short	(.L_13 - .L_12)
	.align		4
.L_12:
        /*004c*/ 	.word	index@(_Z24build_tree_max_leaf_sizePiS_S_PbS_S_S_i)
        /*0050*/ 	.word	0x00000000


	//----- nvinfo : EIATTR_MIN_STACK_SIZE
	.align		4
.L_13:
        /*0054*/ 	.byte	0x04, 0x12
        /*0056*/ 	.short	(.L_15 - .L_14)
	.align		4
.L_14:
        /*0058*/ 	.word	index@(_Z14build_tree_fixPiS_S_i)
        /*005c*/ 	.word	0x00000000


	//----- nvinfo : EIATTR_MIN_STACK_SIZE
	.align		4
.L_15:
        /*0060*/ 	.byte	0x04, 0x12
        /*0062*/ 	.short	(.L_17 - .L_16)
	.align		4
.L_16:
        /*0064*/ 	.word	index@(_Z16build_tree_utilsPiS_S_S_S_S_S_)
        /*0068*/ 	.word	0x00000000
.L_17:


//--------------------- .nv.compat                --------------------------
	.section	.nv.compat,"",@"SHT_CUDA_COMPAT_INFO"
	.align	4
        /*0000*/ 	.byte	0x02, 0x09, 0x00, 0x00, 0x02, 0x02, 0x01, 0x00, 0x02, 0x05, 0x05, 0x00, 0x03, 0x07, 0x01, 0x01
        /*0010*/ 	.byte	0x02, 0x03, 0x00, 0x00, 0x02, 0x06, 0x01, 0x00, 0x04, 0x0b, 0x08, 0x00, 0x09, 0x00, 0x00, 0x00
        /*0020*/ 	.byte	0x00, 0x00, 0x00, 0x00


//--------------------- .nv.info._Z24build_tree_max_leaf_sizePiS_S_PbS_S_S_i --------------------------
	.section	.nv.info._Z24build_tree_max_leaf_sizePiS_S_PbS_S_S_i,"",@"SHT_CUDA_INFO"
	.sectionflags	@""
	.align	4


	//----- nvinfo : EIATTR_CUDA_API_VERSION
	.align		4
        /*0000*/ 	.byte	0x04, 0x37
        /*0002*/ 	.short	(.L_19 - .L_18)
.L_18:
        /*0004*/ 	.word	0x00000082


	//----- nvinfo : EIATTR_KPARAM_INFO
	.align		4
.L_19:
        /*0008*/ 	.byte	0x04, 0x17
        /*000a*/ 	.short	(.L_21 - .L_20)
.L_20:
        /*000c*/ 	.word	0x00000000
        /*0010*/ 	.short	0x0007
        /*0012*/ 	.short	0x0038
        /*0014*/ 	.byte	0x00, 0xf0, 0x11, 0x00


	//----- nvinfo : EIATTR_KPARAM_INFO
	.align		4
.L_21:
        /*0018*/ 	.byte	0x04, 0x17
        /*001a*/ 	.short	(.L_23 - .L_22)
.L_22:
        /*001c*/ 	.word	0x00000000
        /*0020*/ 	.short	0x0006
        /*0022*/ 	.short	0x0030
        /*0024*/ 	.byte	0x00, 0xf5, 0x21, 0x00


	//----- nvinfo : EIATTR_KPARAM_INFO
	.align		4
.L_23:
        /*0028*/ 	.byte	0x04, 0x17
        /*002a*/ 	.short	(.L_25 - .L_24)
.L_24:
        /*002c*/ 	.word	0x00000000
        /*0030*/ 	.short	0x0005
        /*0032*/ 	.short	0x0028
        /*0034*/ 	.byte	0x00, 0xf5, 0x21, 0x00


	//----- nvinfo : EIATTR_KPARAM_INFO
	.align		4
.L_25:
        /*0038*/ 	.byte	0x04, 0x17
        /*003a*/ 	.short	(.L_27 - .L_26)
.L_26:
        /*003c*/ 	.word	0x00000000
        /*0040*/ 	.short	0x0004
        /*0042*/ 	.short	0x0020
        /*0044*/ 	.byte	0x00, 0xf5, 0x21, 0x00


	//----- nvinfo : EIATTR_KPARAM_INFO
	.align		4
.L_27:
        /*0048*/ 	.byte	0x04, 0x17
        /*004a*/ 	.short	(.L_29 - .L_28)
.L_28:
        /*004c*/ 	.word	0x00000000
        /*0050*/ 	.short	0x0003
        /*0052*/ 	.short	0x0018
        /*0054*/ 	.byte	0x00, 0xf5, 0x21, 0x00


	//----- nvinfo : EIATTR_KPARAM_INFO
	.align		4
.L_29:
        /*0058*/ 	.byte	0x04, 0x17
        /*005a*/ 	.short	(.L_31 - .L_30)
.L_30:
        /*005c*/ 	.word	0x00000000
        /*0060*/ 	.short	0x0002
        /*0062*/ 	.short	0x0010
        /*0064*/ 	.byte	0x00, 0xf5, 0x21, 0x00


	//----- nvinfo : EIATTR_KPARAM_INFO
	.align		4
.L_31:
        /*0068*/ 	.byte	0x04, 0x17
        /*006a*/ 	.short	(.L_33 - .L_32)
.L_32:
        /*006c*/ 	.word	0x00000000
        /*0070*/ 	.short	0x0001
        /*0072*/ 	.short	0x0008
        /*0074*/ 	.byte	0x00, 0xf5, 0x21, 0x00


	//----- nvinfo : EIATTR_KPARAM_INFO
	.align		4
.L_33:
        /*0078*/ 	.byte	0x04, 0x17
        /*007a*/ 	.short	(.L_35 - .L_34)
.L_34:
        /*007c*/ 	.word	0x00000000
        /*0080*/ 	.short	0x0000
        /*0082*/ 	.short	0x0000
        /*0084*/ 	.byte	0x00, 0xf5, 0x21, 0x00


	//----- nvinfo : EIATTR_SPARSE_MMA_MASK
	.align		4
.L_35:
        /*0088*/ 	.byte	0x03, 0x50
        /*008a*/ 	.short	0x0000


	//----- nvinfo : EIATTR_MAXREG_COUNT
	.align		4
        /*008c*/ 	.byte	0x03, 0x1b
        /*008e*/ 	.short	0x00ff


	//----- nvinfo : EIATTR_MERCURY_ISA_VERSION
	.align		4
        /*0090*/ 	.byte	0x03, 0x5f
        /*0092*/ 	.short	0x0101


	//----- nvinfo : EIATTR_INT_WARP_WIDE_INSTR_OFFSETS
	.align		4
        /*0094*/ 	.byte	0x04, 0x31
        /*0096*/ 	.short	(.L_37 - .L_36)


	//   ....[0]....
.L_36:
        /*0098*/ 	.word	0x000001a0


	//   ....[1]....
        /*009c*/ 	.word	0x000001e0


	//   ....[2]....
        /*00a0*/ 	.word	0x00000250


	//----- nvinfo : EIATTR_VRC_CTA_INIT_COUNT
	.align		4
.L_37:
        /*00a4*/ 	.byte	0x02, 0x4a
	.zero		1
	.zero		1


	//----- nvinfo : EIATTR_EXIT_INSTR_OFFSETS
	.align		4
        /*00a8*/ 	.byte	0x04, 0x1c
        /*00aa*/ 	.short	(.L_39 - .L_38)


	//   ....[0]....
.L_38:
        /*00ac*/ 	.word	0x000000b0


	//   ....[1]....
        /*00b0*/ 	.word	0x000002e0


	//----- nvinfo : EIATTR_CRS_STACK_SIZE
	.align		4
.L_39:
        /*00b4*/ 	.byte	0x04, 0x1e
        /*00b6*/ 	.short	(.L_41 - .L_40)
.L_40:
        /*00b8*/ 	.word	0x00000000


	//----- nvinfo : EIATTR_CBANK_PARAM_SIZE
	.align		4
.L_41:
        /*00bc*/ 	.byte	0x03, 0x19
        /*00be*/ 	.short	0x003c


	//----- nvinfo : EIATTR_PARAM_CBANK
	.align		4
        /*00c0*/ 	.byte	0x04, 0x0a
        /*00c2*/ 	.short	(.L_43 - .L_42)
	.align		4
.L_42:
        /*00c4*/ 	.word	index@(.nv.constant0._Z24build_tree_max_leaf_sizePiS_S_PbS_S_S_i)
        /*00c8*/ 	.short	0x0380
        /*00ca*/ 	.short	0x003c


	//----- nvinfo : EIATTR_SW_WAR
	.align		4
.L_43:
        /*00cc*/ 	.byte	0x04, 0x36
        /*00ce*/ 	.short	(.L_45 - .L_44)
.L_44:
        /*00d0*/ 	.word	0x00000008
.L_45:


//--------------------- .nv.info._Z14build_tree_fixPiS_S_i --------------------------
	.section	.nv.info._Z14build_tree_fixPiS_S_i,"",@"SHT_CUDA_INFO"
	.sectionflags	@""
	.align	4


	//----- nvinfo : EIATTR_CUDA_API_VERSION
	.align		4
        /*0000*/ 	.byte	0x04, 0x37
        /*0002*/ 	.short	(.L_47 - .L_46)
.L_46:
        /*0004*/ 	.word	0x00000082


	//----- nvinfo : EIATTR_KPARAM_INFO
	.align		4
.L_47:
        /*0008*/ 	.byte	0x04, 0x17
        /*000a*/ 	.short	(.L_49 - .L_48)
.L_48:
        /*000c*/ 	.word	0x00000000
        /*0010*/ 	.short	0x0003
        /*0012*/ 	.short	0x0018
        /*0014*/ 	.byte	0x00, 0xf0, 0x11, 0x00


	//----- nvinfo : EIATTR_KPARAM_INFO
	.align		4
.L_49:
        /*0018*/ 	.byte	0x04, 0x17
        /*001a*/ 	.short	(.L_51 - .L_50)
.L_50:
        /*001c*/ 	.word	0x00000000
        /*0020*/ 	.short	0x0002
        /*0022*/ 	.short	0x0010
        /*0024*/ 	.byte	0x00, 0xf5, 0x21, 0x00


	//----- nvinfo : EIATTR_KPARAM_INFO
	.align		4
.L_51:
        /*0028*/ 	.byte	0x04, 0x17
        /*002a*/ 	.short	(.L_53 - .L_52)
.L_52:
        /*002c*/ 	.word	0x00000000
        /*0030*/ 	.short	0x0001
        /*0032*/ 	.short	0x0008
        /*0034*/ 	.byte	0x00, 0xf5, 0x21, 0x00


	//----- nvinfo : EIATTR_KPARAM_INFO
	.align		4
.L_53:
        /*0038*/ 	.byte	0x04, 0x17
        /*003a*/ 	.short	(.L_55 - .L_54)
.L_54:
        /*003c*/ 	.word	0x00000000
        /*0040*/ 	.short	0x0000
        /*0042*/ 	.short	0x0000
        /*0044*/ 	.byte	0x00, 0xf5, 0x21, 0x00


	//----- nvinfo : EIATTR_SPARSE_MMA_MASK
	.align		4
.L_55:
        /*0048*/ 	.byte	0x03, 0x50
        /*004a*/ 	.short	0x0000


	//----- nvinfo : EIATTR_MAXREG_COUNT
	.align		4
        /*004c*/ 	.byte	0x03, 0x1b
        /*004e*/ 	.short	0x00ff


	//----- nvinfo : EIATTR_MERCURY_ISA_VERSION
	.align		4
        /*0050*/ 	.byte	0x03, 0x5f
        /*0052*/ 	.short	0x0101


	//----- nvinfo : EIATTR_VRC_CTA_INIT_COUNT
	.align		4
        /*0054*/ 	.byte	0x02, 0x4a
	.zero		1
	.zero		1


	//----- nvinfo : EIATTR_EXIT_INSTR_OFFSETS
	.align		4
        /*0058*/ 	.byte	0x04, 0x1c
        /*005a*/ 	.short	(.L_57 - .L_56)


	//   ....[0]....
.L_56:
        /*005c*/ 	.word	0x00000060


	//   ....[1]....
        /*0060*/ 	.word	0x00000730


	//   ....[2]....
        /*0064*/ 	.word	0x00000a50


	//   ....[3]....
        /*0068*/ 	.word	0x00000c30


	//   ....[4]....
        /*006c*/ 	.word	0x00000dd0


	//----- nvinfo : EIATTR_CBANK_PARAM_SIZE
	.align		4
.L_57:
        /*0070*/ 	.byte	0x03, 0x19
        /*0072*/ 	.short	0x001c


	//----- nvinfo : EIATTR_PARAM_CBANK
	.align		4
        /*0074*/ 	.byte	0x04, 0x0a
        /*0076*/ 	.short	(.L_59 - .L_58)
	.align		4
.L_58:
        /*0078*/ 	.word	index@(.nv.constant0._Z14build_tree_fixPiS_S_i)
        /*007c*/ 	.short	0x0380
        /*007e*/ 	.short	0x001c


	//----- nvinfo : EIATTR_SW_WAR
	.align		4
.L_59:
        /*0080*/ 	.byte	0x04, 0x36
        /*0082*/ 	.short	(.L_61 - .L_60)
.L_60:
        /*0084*/ 	.word	0x00000008
.L_61:


//--------------------- .nv.info._Z16build_tree_utilsPiS_S_S_S_S_S_ --------------------------
	.section	.nv.info._Z16build_tree_utilsPiS_S_S_S_S_S_,"",@"SHT_CUDA_INFO"
	.sectionflags	@""
	.align	4


	//----- nvinfo : EIATTR_CUDA_API_VERSION
	.align		4
        /*0000*/ 	.byte	0x04, 0x37
        /*0002*/ 	.short	(.L_63 - .L_62)
.L_62:
        /*0004*/ 	.word	0x00000082


	//----- nvinfo : EIATTR_KPARAM_INFO
	.align		4
.L_63:
        /*0008*/ 	.byte	0x04, 0x17
        /*000a*/ 	.short	(.L_65 - .L_64)
.L_64:
        /*000c*/ 	.word	0x00000000
        /*0010*/ 	.short	0x0006
        /*0012*/ 	.short	0x0030
        /*0014*/ 	.byte	0x00, 0xf5, 0x21, 0x00


	//----- nvinfo : EIATTR_KPARAM_INFO
	.align		4
.L_65:
        /*0018*/ 	.byte	0x04, 0x17
        /*001a*/ 	.short	(.L_67 - .L_66)
.L_66:
        /*001c*/ 	.word	0x00000000
        /*0020*/ 	.short	0x0005
        /*0022*/ 	.short	0x0028
        /*0024*/ 	.byte	0x00, 0xf5, 0x21, 0x00


	//----- nvinfo : EIATTR_KPARAM_INFO
	.align		4
.L_67:
        /*0028*/ 	.byte	0x04, 0x17
        /*002a*/ 	.short	(.L_69 - .L_68)
.L_68:
        /*002c*/ 	.word	0x00000000
        /*0030*/ 	.short	0x0004
        /*0032*/ 	.short	0x0020
        /*0034*/ 	.byte	0x00, 0xf5, 0x21, 0x00


	//----- nvinfo : EIATTR_KPARAM_INFO
	.align		4
.L_69:
        /*0038*/ 	.byte	0x04, 0x17
        /*003a*/ 	.short	(.L_71 - .L_70)
.L_70:
        /*003c*/ 	.word	0x00000000
        /*0040*/ 	.short	0x0003
        /*0042*/ 	.short	0x0018
        /*0044*/ 	.byte	0x00, 0xf5, 0x21, 0x00


	//----- nvinfo : EIATTR_KPARAM_INFO
	.align		4
.L_71:
        /*0048*/ 	.byte	0x04, 0x17
        /*004a*/ 	.short	(.L_73 - .L_72)
.L_72:
        /*004c*/ 	.word	0x00000000
        /*0050*/ 	.short	0x0002
        /*0052*/ 	.short	0x0010
        /*0054*/ 	.byte	0x00, 0xf5, 0x21, 0x00


	//----- nvinfo : EIATTR_KPARAM_INFO
	.align		4
.L_73:
        /*0058*/ 	.byte	0x04, 0x17
        /*005a*/ 	.short	(.L_75 - .L_74)
.L_74:
        /*005c*/ 	.word	0x00000000
        /*0060*/ 	.short	0x0001
        /*0062*/ 	.short	0x0008
        /*0064*/ 	.byte	0x00, 0xf5, 0x21, 0x00


	//----- nvinfo : EIATTR_KPARAM_INFO
	.align		4
.L_75:
        /*0068*/ 	.byte	0x04, 0x17
        /*006a*/ 	.short	(.L_77 - .L_76)
.L_76:
        /*006c*/ 	.word	0x00000000
        /*0070*/ 	.short	0x0000
        /*0072*/ 	.short	0x0000
        /*0074*/ 	.byte	0x00, 0xf5, 0x21, 0x00


	//----- nvinfo : EIATTR_SPARSE_MMA_MASK
	.align		4
.L_77:
        /*0078*/ 	.byte	0x03, 0x50
        /*007a*/ 	.short	0x0000


	//----- nvinfo : EIATTR_MAXREG_COUNT
	.align		4
        /*007c*/ 	.byte	0x03, 0x1b
        /*007e*/ 	.short	0x00ff


	//----- nvinfo : EIATTR_MERCURY_ISA_VERSION
	.align		4
        /*0080*/ 	.byte	0x03, 0x5f
        /*0082*/ 	.short	0x0101


	//----- nvinfo : EIATTR_VRC_CTA_INIT_COUNT
	.align		4
        /*0084*/ 	.byte	0x02, 0x4a
	.zero		1
	.zero		1


	//----- nvinfo : EIATTR_EXIT_INSTR_OFFSETS
	.align		4
        /*0088*/ 	.byte	0x04, 0x1c
        /*008a*/ 	.short	(.L_79 - .L_78)


	//   ....[0]....
.L_78:
        /*008c*/ 	.word	0x00000150


	//----- nvinfo : EIATTR_CBANK_PARAM_SIZE
	.align		4
.L_79:
        /*0090*/ 	.byte	0x03, 0x19
        /*0092*/ 	.short	0x0038


	//----- nvinfo : EIATTR_PARAM_CBANK
	.align		4
        /*0094*/ 	.byte	0x04, 0x0a
        /*0096*/ 	.short	(.L_81 - .L_80)
	.align		4
.L_80:
        /*0098*/ 	.word	index@(.nv.constant0._Z16build_tree_utilsPiS_S_S_S_S_S_)
        /*009c*/ 	.short	0x0380
        /*009e*/ 	.short	0x0038


	//----- nvinfo : EIATTR_SW_WAR
	.align		4
.L_81:
        /*00a0*/ 	.byte	0x04, 0x36
        /*00a2*/ 	.short	(.L_83 - .L_82)
.L_82:
        /*00a4*/ 	.word	0x00000008
.L_83:


//--------------------- .nv.callgraph             --------------------------
	.section	.nv.callgraph,"",@"SHT_CUDA_CALLGRAPH"
	.align	4
	.sectionentsize	8
	.align		4
        /*0000*/ 	.word	0x00000000
	.align		4
        /*0004*/ 	.word	0xffffffff
	.align		4
        /*0008*/ 	.word	0x00000000
	.align		4
        /*000c*/ 	.word	0xfffffffe
	.align		4
        /*0010*/ 	.word	0x00000000
	.align		4
        /*0014*/ 	.word	0xfffffffd
	.align		4
        /*0018*/ 	.word	0x00000000
	.align		4
        /*001c*/ 	.word	0xfffffffc


//--------------------- .text._Z24build_tree_max_leaf_sizePiS_S_PbS_S_S_i --------------------------
	.section	.text._Z24build_tree_max_leaf_sizePiS_S_PbS_S_S_i,"ax",@progbits
	.align	128
        .global         _Z24build_tree_max_leaf_sizePiS_S_PbS_S_S_i
        .type           _Z24build_tree_max_leaf_sizePiS_S_PbS_S_S_i,@function
        .size           _Z24build_tree_max_leaf_sizePiS_S_PbS_S_S_i,(.L_x_11 - _Z24build_tree_max_leaf_sizePiS_S_PbS_S_S_i)
        .other          _Z24build_tree_max_leaf_sizePiS_S_PbS_S_S_i,@"STO_CUDA_ENTRY STV_DEFAULT"
_Z24build_tree_max_leaf_sizePiS_S_PbS_S_S_i:
.text._Z24build_tree_max_leaf_sizePiS_S_PbS_S_S_i:
[----:B------:R-:W-:Y:S08]  /*0000*/  LDC R1, c[0x0][0x37c] ;  /* 0x0000df00ff017b82 */ /* 0x000ff00000000800 */
[----:B------:R-:W0:Y:S01]  /*0010*/  LDC R5, c[0x0][0x3b8] ;  /* 0x0000ee00ff057b82 */ /* 0x000e220000000800 */
[----:B------:R-:W1:Y:S07]  /*0020*/  LDCU.64 UR6, c[0x0][0x358] ;  /* 0x00006b00ff0677ac */ /* 0x000e6e0008000a00 */
[----:B------:R-:W0:Y:S02]  /*0030*/  LDC.64 R2, c[0x0][0x3b0] ;  /* 0x0000ec00ff027b82 */ /* 0x000e240000000a00 */
[----:B0-----:R-:W-:-:S05]  /*0040*/  IMAD.WIDE R2, R5, 0x4, R2 ;  /* 0x0000000405027825 */ /* 0x001fca00078e0202 */
[----:B-1----:R-:W2:Y:S01]  /*0050*/  LDG.E R7, desc[UR6][R2.64] ;  /* 0x0000000602077981 */ /* 0x002ea2000c1e1900 */
[----:B------:R-:W0:Y:S01]  /*0060*/  LDCU UR4, c[0x0][0x360] ;  /* 0x00006c00ff0477ac */ /* 0x000e220008000800 */
[----:B------:R-:W0:Y:S01]  /*0070*/  S2R R0, SR_CTAID.X ;  /* 0x0000000000007919 */ /* 0x000e220000002500 */
[----:B------:R-:W0:Y:S02]  /*0080*/  S2R R5, SR_TID.X ;  /* 0x0000000000057919 */ /* 0x000e240000002100 */
[----:B0-----:R-:W-:-:S05]  /*0090*/  IMAD R0, R0, UR4, R5 ;  /* 0x0000000400007c24 */ /* 0x001fca000f8e0205 */
[----:B--2---:R-:W-:-:S13]  /*00a0*/  ISETP.GE.AND P0, PT, R0, R7, PT ;  /* 0x000000070000720c */ /* 0x004fda0003f06270 */
[----:B------:R-:W-:Y:S05]  /*00b0*/  @P0 EXIT ;  /* 0x000000000000094d */ /* 0x000fea0003800000 */
[----:B------:R-:W0:Y:S01]  /*00c0*/  LDC.64 R4, c[0x0][0x3a0] ;  /* 0x0000e800ff047b82 */ /* 0x000e220000000a00 */
[----:B------:R-:W1:Y:S01]  /*00d0*/  LDCU UR5, c[0x0][0x370] ;  /* 0x00006e00ff0577ac */ /* 0x000e620008000800 */
[----:B------:R-:W-:Y:S01]  /*00e0*/  IMAD.MOV.U32 R15, RZ, RZ, R7 ;  /* 0x000000ffff0f7224 */ /* 0x000fe200078e0007 */
[----:B------:R-:W2:Y:S01]  /*00f0*/  LDCU.64 UR10, c[0x0][0x398] ;  /* 0x00007300ff0a77ac */ /* 0x000ea20008000a00 */
[----:B-1----:R-:W-:-:S12]  /*0100*/  UIMAD UR4, UR4, UR5, URZ ;  /* 0x00000005040472a4 */ /* 0x002fd8000f8e02ff */
.L_x_2:
[----:B--2---:R-:W-:-:S04]  /*0110*/  IADD3 R6, P0, PT, R0, UR10, RZ ;  /* 0x0000000a00067c10 */ /* 0x004fc8000ff1e0ff */
[----:B------:R-:W-:-:S05]  /*0120*/  LEA.HI.X.SX32 R7, R0, UR11, 0x1, P0 ;  /* 0x0000000b00077c11 */ /* 0x000fca00080f0eff */
[----:B------:R-:W2:Y:S01]  /*0130*/  LDG.E.U8 R6, desc[UR6][R6.64] ;  /* 0x0000000606067981 */ /* 0x000ea2000c1e1100 */
[----:B------:R-:W-:Y:S01]  /*0140*/  BSSY.RECONVERGENT B0, `(.L_x_0) ;  /* 0x0000016000007945 */ /* 0x000fe20003800200 */
[----:B--2---:R-:W-:-:S13]  /*0150*/  ISETP.NE.AND P0, PT, R6, RZ, PT ;  /* 0x000000ff0600720c */ /* 0x004fda0003f05270 */
[----:B-1----:R-:W-:Y:S05]  /*0160*/  @!P0 BRA `(.L_x_1) ;  /* 0x00000000004c8947 */ /* 0x002fea0003800000 */
[----:B0-----:R-:W-:-:S05]  /*0170*/  IMAD.WIDE R6, R0, 0x4, R4 ;  /* 0x0000000400067825 */ /* 0x001fca00078e0204 */
[----:B------:R-:W2:Y:S01]  /*0180*/  LDG.E R11, desc[UR6][R6.64] ;  /* 0x00000006060b7981 */ /* 0x000ea2000c1e1900 */
[----:B------:R-:W0:Y:S01]  /*0190*/  LDC.64 R8, c[0x0][0x380] ;  /* 0x0000e000ff087b82 */ /* 0x000e220000000a00 */
[----:B------:R-:W-:Y:S01]  /*01a0*/  VOTEU.ANY UR5, UPT, PT ;  /* 0x0000000000057886 */ /* 0x000fe200038e0100 */
[----:B------:R-:W1:Y:S01]  /*01b0*/  S2R R10, SR_LANEID ;  /* 0x00000000000a7919 */ /* 0x000e620000000000 */
[----:B------:R-:W-:-:S06]  /*01c0*/  UFLO.U32 UR8, UR5 ;  /* 0x00000005000872bd */ /* 0x000fcc00080e0000 */
[----:B-1----:R-:W-:Y:S02]  /*01d0*/  ISETP.EQ.U32.AND P0, PT, R10, UR8, PT ;  /* 0x000000080a007c0c */ /* 0x002fe4000bf02070 */
[----:B--2---:R-:W-:-:S13]  /*01e0*/  CREDUX.MAX.S32 UR9, R11 ;  /* 0x000000000b0972cc */ /* 0x004fda0000000200 */
[----:B------:R-:W-:-:S05]  /*01f0*/  IMAD.U32 R17, RZ, RZ, UR9 ;  /* 0x00000009ff117e24 */ /* 0x000fca000f8e00ff */
[----:B0-----:R1:W-:Y:S04]  /*0200*/  @P0 REDG.E.MAX.S32.STRONG.GPU desc[UR6][R8.64], R17 ;  /* 0x000000110800098e */ /* 0x0013e8000d12e306 */
[----:B------:R-:W2:Y:S01]  /*0210*/  LDG.E R14, desc[UR6][R6.64] ;  /* 0x00000006060e7981 */ /* 0x000ea2000c1e1900 */
[----:B------:R-:W0:Y:S01]  /*0220*/  LDC.64 R10, c[0x0][0x388] ;  /* 0x0000e200ff0a7b82 */ /* 0x000e220000000a00 */
[----:B------:R-:W3:Y:S07]  /*0230*/  POPC R21, UR5 ;  /* 0x0000000500157d09 */ /* 0x000eee0008000000 */
[----:B------:R-:W3:Y:S01]  /*0240*/  LDC.64 R12, c[0x0][0x390] ;  /* 0x0000e400ff0c7b82 */ /* 0x000ee20000000a00 */
[----:B--2---:R-:W-:-:S13]  /*0250*/  CREDUX.MIN.S32 UR8, R14 ;  /* 0x000000000e0872cc */ /* 0x004fda0000008200 */
[----:B------:R-:W-:-:S05]  /*0260*/  IMAD.U32 R19, RZ, RZ, UR8 ;  /* 0x00000008ff137e24 */ /* 0x000fca000f8e00ff */
[----:B0-----:R1:W-:Y:S04]  /*0270*/  @P0 REDG.E.MIN.S32.STRONG.GPU desc[UR6][R10.64], R19 ;  /* 0x000000130a00098e */ /* 0x0013e8000c92e306 */
[----:B---3--:R1:W-:Y:S04]  /*0280*/  @P0 REDG.E.ADD.STRONG.GPU desc[UR6][R12.64], R21 ;  /* 0x000000150c00098e */ /* 0x0083e8000c12e106 */
[----:B------:R1:W5:Y:S02]  /*0290*/  LDG.E R15, desc[UR6][R2.64] ;  /* 0x00000006020f7981 */ /* 0x000364000c1e1900 */
.L_x_1:
[----:B------:R-:W-:Y:S05]  /*02a0*/  BSYNC.RECONVERGENT B0 ;  /* 0x0000000000007941 */ /* 0x000fea0003800200 */
.L_x_0:
[----:B------:R-:W-:-:S05]  /*02b0*/  VIADD R0, R0, UR4 ;  /* 0x0000000400007c36 */ /* 0x000fca0008000000 */
[----:B-----5:R-:W-:-:S13]  /*02c0*/  ISETP.GE.AND P0, PT, R0, R15, PT ;  /* 0x0000000f0000720c */ /* 0x020fda0003f06270 */
[----:B------:R-:W-:Y:S05]  /*02d0*/  @!P0 BRA `(.L_x_2) ;  /* 0xfffffffc008c8947 */ /* 0x000fea000383ffff */
[----:B------:R-:W-:Y:S05]  /*02e0*/  EXIT ;  /* 0x000000000000794d */ /* 0x000fea0003800000 */
.L_x_3:
[----:B------:R-:W-:-:S00]  /*02f0*/  BRA `(.L_x_3) ;  /* 0xfffffffc00fc7947 */ /* 0x000fc0000383ffff */
[----:B------:R-:W-:-:S00]  /*0300*/  NOP ;  /* 0x0000000000007918 */ /* 0x000fc00000000000 */
[----:B------:R-:W-:-:S00]  /*0310*/  NOP ;  /* 0x0000000000007918 */ /* 0x000fc00000000000 */
[----:B------:R-:W-:-:S00]  /*0320*/  NOP ;  /* 0x0000000000007918 */ /* 0x000fc00000000000 */
[----:B------:R-:W-:-:S00]  /*0330*/  NOP ;  /* 0x0000000000007918 */ /* 0x000fc00000000000 */
[----:B------:R-:W-:-:S00]  /*0340*/  NOP ;  /* 0x0000000000007918 */ /* 0x000fc00000000000 */
[----:B------:R-:W-:-:S00]  /*0350*/  NOP ;  /* 0x0000000000007918 */ /* 0x000fc00000000000 */
[----:B------:R-:W-:-:S00]  /*0360*/  NOP ;  /* 0x0000000000007918 */ /* 0x000fc00000000000 */
[----:B------:R-:W-:-:S00]  /*0370*/  NOP ;  /* 0x0000000000007918 */ /* 0x000fc00000000000 */
.L_x_11:


//--------------------- .text._Z14build_tree_fixPiS_S_i --------------------------
	.section	.text._Z14build_tree_fixPiS_S_i,"ax",@progbits
	.align	128
        .global         _Z14build_tree_fixPiS_S_i
        .type           _Z14build_tree_fixPiS_S_i,@function
        .size           _Z14build_tree_fixPiS_S_i,(.L_x_12 - _Z14build_tree_fixPiS_S_i)
        .other          _Z14build_tree_fixPiS_S_i,@"STO_CUDA_ENTRY STV_DEFAULT"
_Z14build_tree_fixPiS_S_i:
.text._Z14build_tree_fixPiS_S_i:
[----:B------:R-:W-:Y:S08]  /*0000*/  LDC R1, c[0x0][0x37c] ;  /* 0x0000df00ff017b82 */ /* 0x000ff00000000800 */
[----:B------:R-:W0:Y:S01]  /*0010*/  LDC R4, c[0x0][0x398] ;  /* 0x0000e600ff047b82 */ /* 0x000e220000000800 */
[----:B------:R-:W1:Y:S07]  /*0020*/  LDCU.64 UR8, c[0x0][0x358] ;  /* 0x00006b00ff0877ac */ /* 0x000e6e0008000a00 */
[----:B------:R-:W1:Y:S01]  /*0030*/  LDC.64 R2, c[0x0][0x388] ;  /* 0x0000e200ff027b82 */ /* 0x000e620000000a00 */
[----:B0-----:R-:W-:Y:S01]  /*0040*/  ISETP.GE.AND P0, PT, R4, 0x1, PT ;  /* 0x000000010400780c */ /* 0x001fe20003f06270 */
[----:B-1----:R0:W-:-:S12]  /*0050*/  STG.E desc[UR8][R2.64], RZ ;  /* 0x000000ff02007986 */ /* 0x0021d8000c101908 */
[----:B------:R-:W-:Y:S05]  /*0060*/  @!P0 EXIT ;  /* 0x000000000000894d */ /* 0x000fea0003800000 */
[C---:B------:R-:W-:Y:S01]  /*0070*/  ISETP.GE.U32.AND P1, PT, R4.reuse, 0x10, PT ;  /* 0x000000100400780c */ /* 0x040fe20003f26070 */
[----:B------:R-:W-:Y:S01]  /*0080*/  IMAD.MOV.U32 R5, RZ, RZ, RZ ;  /* 0x000000ffff057224 */ /* 0x000fe200078e00ff */
[----:B------:R-:W-:Y:S01]  /*0090*/  LOP3.LUT R14, R4, 0xf, RZ, 0xc0, !PT ;  /* 0x0000000f040e7812 */ /* 0x000fe200078ec0ff */
[----:B------:R-:W-:-:S03]  /*00a0*/  IMAD.MOV.U32 R0, RZ, RZ, RZ ;  /* 0x000000ffff007224 */ /* 0x000fc600078e00ff */
[----:B------:R-:W-:-:S07]  /*00b0*/  ISETP.NE.AND P0, PT, R14, RZ, PT ;  /* 0x000000ff0e00720c */ /* 0x000fce0003f05270 */
[----:B------:R-:W-:Y:S06]  /*00c0*/  @!P1 BRA `(.L_x_4) ;  /* 0x0000000400989947 */ /* 0x000fec0003800000 */
[----:B------:R-:W1:Y:S01]  /*00d0*/  LDCU.64 UR6, c[0x0][0x390] ;  /* 0x00007200ff0677ac */ /* 0x000e620008000a00 */
[----:B------:R-:W-:Y:S01]  /*00e0*/  LOP3.LUT R0, R4, 0x7ffffff0, RZ, 0xc0, !PT ;  /* 0x7ffffff004007812 */ /* 0x000fe200078ec0ff */
[----:B------:R-:W-:Y:S01]  /*00f0*/  HFMA2 R5, -RZ, RZ, 0, 0 ;  /* 0x00000000ff057431 */ /* 0x000fe200000001ff */
[----:B------:R-:W2:Y:S03]  /*0100*/  LDCU.64 UR4, c[0x0][0x380] ;  /* 0x00007000ff0477ac */ /* 0x000ea60008000a00 */
[----:B------:R-:W-:Y:S01]  /*0110*/  IMAD.MOV R10, RZ, RZ, -R0 ;  /* 0x000000ffff0a7224 */ /* 0x000fe200078e0a00 */
[----:B-1----:R-:W-:Y:S02]  /*0120*/  UIADD3 UR6, UP0, UPT, UR6, 0x20, URZ ;  /* 0x0000002006067890 */ /* 0x002fe4000ff1e0ff */
[----:B--2---:R-:W-:Y:S02]  /*0130*/  UIADD3 UR4, UP1, UPT, UR4, 0x20, URZ ;  /* 0x0000002004047890 */ /* 0x004fe4000ff3e0ff */
[----:B------:R-:W-:-:S02]  /*0140*/  UIADD3.X UR7, UPT, UPT, URZ, UR7, URZ, UP0, !UPT ;  /* 0x00000007ff077290 */ /* 0x000fc400087fe4ff */
[----:B------:R-:W-:Y:S01]  /*0150*/  IMAD.U32 R11, RZ, RZ, UR6 ;  /* 0x00000006ff0b7e24 */ /* 0x000fe2000f8e00ff */
[----:B------:R-:W-:Y:S01]  /*0160*/  UIADD3.X UR5, UPT, UPT, URZ, UR5, URZ, UP1, !UPT ;  /* 0x00000005ff057290 */ /* 0x000fe20008ffe4ff */
[----:B------:R-:W-:Y:S02]  /*0170*/  MOV R8, UR4 ;  /* 0x0000000400087c02 */ /* 0x000fe40008000f00 */
[----:B------:R-:W-:-:S03]  /*0180*/  IMAD.U32 R12, RZ, RZ, UR7 ;  /* 0x00000007ff0c7e24 */ /* 0x000fc6000f8e00ff */
[----:B------:R-:W-:-:S07]  /*0190*/  IMAD.U32 R9, RZ, RZ, UR5 ;  /* 0x00000005ff097e24 */ /* 0x000fce000f8e00ff */
.L_x_5:
[----:B---3--:R-:W-:Y:S01]  /*01a0*/  MOV R6, R11 ;  /* 0x0000000b00067202 */ /* 0x008fe20000000f00 */
[----:B------:R-:W-:-:S05]  /*01b0*/  IMAD.MOV.U32 R7, RZ, RZ, R12 ;  /* 0x000000ffff077224 */ /* 0x000fca00078e000c */
[----:B------:R1:W-:Y:S04]  /*01c0*/  STG.E desc[UR8][R6.64+-0x20], R5 ;  /* 0xffffe00506007986 */ /* 0x0003e8000c101908 */
[----:B------:R-:W2:Y:S04]  /*01d0*/  LDG.E R11, desc[UR8][R8.64+-0x20] ;  /* 0xffffe008080b7981 */ /* 0x000ea8000c1e1900 */
[----:B------:R-:W2:Y:S02]  /*01e0*/  LDG.E R12, desc[UR8][R2.64] ;  /* 0x00000008020c7981 */ /* 0x000ea4000c1e1900 */
[----:B--2---:R-:W-:-:S05]  /*01f0*/  IMAD.IADD R11, R11, 0x1, R12 ;  /* 0x000000010b0b7824 */ /* 0x004fca00078e020c */
[----:B------:R-:W-:Y:S04]  /*0200*/  STG.E desc[UR8][R2.64], R11 ;  /* 0x0000000b02007986 */ /* 0x000fe8000c101908 */
[----:B------:R2:W-:Y:S04]  /*0210*/  STG.E desc[UR8][R6.64+-0x1c], R11 ;  /* 0xffffe40b06007986 */ /* 0x0005e8000c101908 */
[----:B------:R-:W3:Y:S04]  /*0220*/  LDG.E R12, desc[UR8][R8.64+-0x1c] ;  /* 0xffffe408080c7981 */ /* 0x000ee8000c1e1900 */
[----:B------:R-:W3:Y:S02]  /*0230*/  LDG.E R13, desc[UR8][R2.64] ;  /* 0x00000008020d7981 */ /* 0x000ee4000c1e1900 */
[----:B---3--:R-:W-:-:S05]  /*0240*/  IADD3 R13, PT, PT, R12, R13, RZ ;  /* 0x0000000d0c0d7210 */ /* 0x008fca0007ffe0ff */
[----:B------:R-:W-:Y:S04]  /*0250*/  STG.E desc[UR8][R2.64], R13 ;  /* 0x0000000d02007986 */ /* 0x000fe8000c101908 */
[----:B------:R3:W-:Y:S04]  /*0260*/  STG.E desc[UR8][R6.64+-0x18], R13 ;  /* 0xffffe80d06007986 */ /* 0x0007e8000c101908 */
[----:B-1----:R-:W4:Y:S04]  /*0270*/  LDG.E R5, desc[UR8][R8.64+-0x18] ;  /* 0xffffe80808057981 */ /* 0x002f28000c1e1900 */
[----:B------:R-:W4:Y:S02]  /*0280*/  LDG.E R12, desc[UR8][R2.64] ;  /* 0x00000008020c7981 */ /* 0x000f24000c1e1900 */
[----:B----4-:R-:W-:-:S05]  /*0290*/  IMAD.IADD R5, R5, 0x1, R12 ;  /* 0x0000000105057824 */ /* 0x010fca00078e020c */
[----:B------:R-:W-:Y:S04]  /*02a0*/  STG.E desc[UR8][R2.64], R5 ;  /* 0x0000000502007986 */ /* 0x000fe8000c101908 */
[----:B------:R1:W-:Y:S04]  /*02b0*/  STG.E desc[UR8][R6.64+-0x14], R5 ;  /* 0xffffec0506007986 */ /* 0x0003e8000c101908 */
[----:B--2---:R-:W2:Y:S04]  /*02c0*/  LDG.E R11, desc[UR8][R8.64+-0x14] ;  /* 0xffffec08080b7981 */ /* 0x004ea8000c1e1900 */
[----:B------:R-:W2:Y:S02]  /*02d0*/  LDG.E R12, desc[UR8][R2.64] ;  /* 0x00000008020c7981 */ /* 0x000ea4000c1e1900 */
[----:B--2---:R-:W-:-:S05]  /*02e0*/  IMAD.IADD R11, R11, 0x1, R12 ;  /* 0x000000010b0b7824 */ /* 0x004fca00078e020c */
[----:B------:R-:W-:Y:S04]  /*02f0*/  STG.E desc[UR8][R2.64], R11 ;  /* 0x0000000b02007986 */ /* 0x000fe8000c101908 */
[----:B------:R2:W-:Y:S04]  /*0300*/  STG.E desc[UR8][R6.64+-0x10], R11 ;  /* 0xfffff00b06007986 */ /* 0x0005e8000c101908 */
[----:B------:R-:W4:Y:S04]  /*0310*/  LDG.E R12, desc[UR8][R8.64+-0x10] ;  /* 0xfffff008080c7981 */ /* 0x000f28000c1e1900 */
[----:B---3--:R-:W4:Y:S02]  /*0320*/  LDG.E R13, desc[UR8][R2.64] ;  /* 0x00000008020d7981 */ /* 0x008f24000c1e1900 */
[----:B----4-:R-:W-:-:S05]  /*0330*/  IADD3 R13, PT, PT, R12, R13, RZ ;  /* 0x0000000d0c0d7210 */ /* 0x010fca0007ffe0ff */
        /* <DEDUP_REMOVED lines=45> */
[----:B------:R3:W-:Y:S04]  /*0610*/  STG.E desc[UR8][R2.64], R13 ;  /* 0x0000000d02007986 */ /* 0x0007e8000c101908 */
[----:B------:R3:W-:Y:S04]  /*0620*/  STG.E desc[UR8][R6.64+0x18], R13 ;  /* 0x0000180d06007986 */ /* 0x0007e8000c101908 */
[----:B-1----:R-:W4:Y:S04]  /*0630*/  LDG.E R5, desc[UR8][R8.64+0x18] ;  /* 0x0000180808057981 */ /* 0x002f28000c1e1900 */
[----:B------:R-:W4:Y:S01]  /*0640*/  LDG.E R12, desc[UR8][R2.64] ;  /* 0x00000008020c7981 */ /* 0x000f22000c1e1900 */
[----:B------:R-:W-:-:S02]  /*0650*/  VIADD R10, R10, 0x10 ;  /* 0x000000100a0a7836 */ /* 0x000fc40000000000 */
[----:B----4-:R-:W-:-:S05]  /*0660*/  IMAD.IADD R15, R5, 0x1, R12 ;  /* 0x00000001050f7824 */ /* 0x010fca00078e020c */
[----:B------:R3:W-:Y:S04]  /*0670*/  STG.E desc[UR8][R2.64], R15 ;  /* 0x0000000f02007986 */ /* 0x0007e8000c101908 */
[----:B------:R3:W-:Y:S04]  /*0680*/  STG.E desc[UR8][R6.64+0x1c], R15 ;  /* 0x00001c0f06007986 */ /* 0x0007e8000c101908 */
[----:B------:R1:W4:Y:S04]  /*0690*/  LDG.E R5, desc[UR8][R8.64+0x1c] ;  /* 0x00001c0808057981 */ /* 0x000328000c1e1900 */
[----:B------:R-:W4:Y:S01]  /*06a0*/  LDG.E R12, desc[UR8][R2.64] ;  /* 0x00000008020c7981 */ /* 0x000f22000c1e1900 */
[----:B------:R-:W-:-:S02]  /*06b0*/  ISETP.NE.AND P1, PT, R10, RZ, PT ;  /* 0x000000ff0a00720c */ /* 0x000fc40003f25270 */
[----:B--2---:R-:W-:Y:S02]  /*06c0*/  IADD3 R11, P2, PT, R6, 0x40, RZ ;  /* 0x00000040060b7810 */ /* 0x004fe40007f5e0ff */
[----:B-1----:R-:W-:-:S05]  /*06d0*/  IADD3 R8, P3, PT, R8, 0x40, RZ ;  /* 0x0000004008087810 */ /* 0x002fca0007f7e0ff */
[----:B------:R-:W-:Y:S01]  /*06e0*/  IMAD.X R9, RZ, RZ, R9, P3 ;  /* 0x000000ffff097224 */ /* 0x000fe200018e0609 */
[----:B----4-:R-:W-:Y:S02]  /*06f0*/  IADD3 R5, PT, PT, R5, R12, RZ ;  /* 0x0000000c05057210 */ /* 0x010fe40007ffe0ff */
[----:B------:R-:W-:-:S03]  /*0700*/  IADD3.X R12, PT, PT, RZ, R7, RZ, P2, !PT ;  /* 0x00000007ff0c7210 */ /* 0x000fc600017fe4ff */
[----:B------:R3:W-:Y:S01]  /*0710*/  STG.E desc[UR8][R2.64], R5 ;  /* 0x0000000502007986 */ /* 0x0007e2000c101908 */
[----:B------:R-:W-:Y:S05]  /*0720*/  @P1 BRA `(.L_x_5) ;  /* 0xfffffff8009c1947 */ /* 0x000fea000383ffff */
.L_x_4:
[----:B------:R-:W-:Y:S05]  /*0730*/  @!P0 EXIT ;  /* 0x000000000000894d */ /* 0x000fea0003800000 */
[----:B------:R-:W-:Y:S02]  /*0740*/  ISETP.GE.U32.AND P0, PT, R14, 0x8, PT ;  /* 0x000000080e00780c */ /* 0x000fe40003f06070 */
[----:B------:R-:W-:-:S04]  /*0750*/  LOP3.LUT R12, R4, 0x7, RZ, 0xc0, !PT ;  /* 0x00000007040c7812 */ /* 0x000fc800078ec0ff */
[----:B------:R-:W-:-:S07]  /*0760*/  ISETP.NE.AND P1, PT, R12, RZ, PT ;  /* 0x000000ff0c00720c */ /* 0x000fce0003f25270 */
[----:B------:R-:W-:Y:S06]  /*0770*/  @!P0 BRA `(.L_x_6) ;  /* 0x0000000000b48947 */ /* 0x000fec0003800000 */
[----:B---3--:R-:W1:Y:S08]  /*0780*/  LDC.64 R6, c[0x0][0x390] ;  /* 0x0000e400ff067b82 */ /* 0x008e700000000a00 */
[----:B------:R-:W2:Y:S01]  /*0790*/  LDC.64 R8, c[0x0][0x380] ;  /* 0x0000e000ff087b82 */ /* 0x000ea20000000a00 */
[----:B-1----:R-:W-:-:S05]  /*07a0*/  IMAD.WIDE.U32 R6, R0, 0x4, R6 ;  /* 0x0000000400067825 */ /* 0x002fca00078e0006 */
[----:B------:R1:W-:Y:S01]  /*07b0*/  STG.E desc[UR8][R6.64], R5 ;  /* 0x0000000506007986 */ /* 0x0003e2000c101908 */
[----:B--2---:R-:W-:-:S03]  /*07c0*/  IMAD.WIDE.U32 R8, R0, 0x4, R8 ;  /* 0x0000000400087825 */ /* 0x004fc600078e0008 */
[----:B------:R-:W2:Y:S04]  /*07d0*/  LDG.E R11, desc[UR8][R2.64] ;  /* 0x00000008020b7981 */ /* 0x000ea8000c1e1900 */
[----:B------:R-:W2:Y:S02]  /*07e0*/  LDG.E R10, desc[UR8][R8.64] ;  /* 0x00000008080a7981 */ /* 0x000ea4000c1e1900 */
[----:B--2---:R-:W-:-:S05]  /*07f0*/  IADD3 R11, PT, PT, R10, R11, RZ ;  /* 0x0000000b0a0b7210 */ /* 0x004fca0007ffe0ff */
[----:B------:R-:W-:Y:S04]  /*0800*/  STG.E desc[UR8][R2.64], R11 ;  /* 0x0000000b02007986 */ /* 0x000fe8000c101908 */
[----:B------:R2:W-:Y:S04]  /*0810*/  STG.E desc[UR8][R6.64+0x4], R11 ;  /* 0x0000040b06007986 */ /* 0x0005e8000c101908 */
[----:B------:R-:W3:Y:S04]  /*0820*/  LDG.E R10, desc[UR8][R8.64+0x4] ;  /* 0x00000408080a7981 */ /* 0x000ee8000c1e1900 */
[----:B------:R-:W3:Y:S02]  /*0830*/  LDG.E R13, desc[UR8][R2.64] ;  /* 0x00000008020d7981 */ /* 0x000ee4000c1e1900 */
[----:B---3--:R-:W-:-:S05]  /*0840*/  IMAD.IADD R13, R10, 0x1, R13 ;  /* 0x000000010a0d7824 */ /* 0x008fca00078e020d */
[----:B------:R-:W-:Y:S04]  /*0850*/  STG.E desc[UR8][R2.64], R13 ;  /* 0x0000000d02007986 */ /* 0x000fe8000c101908 */
[----:B------:R3:W-:Y:S04]  /*0860*/  STG.E desc[UR8][R6.64+0x8], R13 ;  /* 0x0000080d06007986 */ /* 0x0007e8000c101908 */
[----:B-1----:R-:W4:Y:S04]  /*0870*/  LDG.E R5, desc[UR8][R8.64+0x8] ;  /* 0x0000080808057981 */ /* 0x002f28000c1e1900 */
[----:B------:R-:W4:Y:S02]  /*0880*/  LDG.E R10, desc[UR8][R2.64] ;  /* 0x00000008020a7981 */ /* 0x000f24000c1e1900 */
[----:B----4-:R-:W-:-:S05]  /*0890*/  IADD3 R5, PT, PT, R5, R10, RZ ;  /* 0x0000000a05057210 */ /* 0x010fca0007ffe0ff */
[----:B------:R-:W-:Y:S04]  /*08a0*/  STG.E desc[UR8][R2.64], R5 ;  /* 0x0000000502007986 */ /* 0x000fe8000c101908 */
[----:B------:R1:W-:Y:S04]  /*08b0*/  STG.E desc[UR8][R6.64+0xc], R5 ;  /* 0x00000c0506007986 */ /* 0x0003e8000c101908 */
[----:B------:R-:W4:Y:S04]  /*08c0*/  LDG.E R10, desc[UR8][R8.64+0xc] ;  /* 0x00000c08080a7981 */ /* 0x000f28000c1e1900 */
[----:B--2---:R-:W4:Y:S02]  /*08d0*/  LDG.E R11, desc[UR8][R2.64] ;  /* 0x00000008020b7981 */ /* 0x004f24000c1e1900 */
[----:B----4-:R-:W-:-:S05]  /*08e0*/  IMAD.IADD R11, R10, 0x1, R11 ;  /* 0x000000010a0b7824 */ /* 0x010fca00078e020b */
[----:B------:R-:W-:Y:S04]  /*08f0*/  STG.E desc[UR8][R2.64], R11 ;  /* 0x0000000b02007986 */ /* 0x000fe8000c101908 */
[----:B------:R2:W-:Y:S04]  /*0900*/  STG.E desc[UR8][R6.64+0x10], R11 ;  /* 0x0000100b06007986 */ /* 0x0005e8000c101908 */
[----:B------:R-:W4:Y:S04]  /*0910*/  LDG.E R10, desc[UR8][R8.64+0x10] ;  /* 0x00001008080a7981 */ /* 0x000f28000c1e1900 */
[----:B---3--:R-:W4:Y:S02]  /*0920*/  LDG.E R13, desc[UR8][R2.64] ;  /* 0x00000008020d7981 */ /* 0x008f24000c1e1900 */
[----:B----4-:R-:W-:-:S05]  /*0930*/  IADD3 R13, PT, PT, R10, R13, RZ ;  /* 0x0000000d0a0d7210 */ /* 0x010fca0007ffe0ff */
[----:B------:R4:W-:Y:S04]  /*0940*/  STG.E desc[UR8][R2.64], R13 ;  /* 0x0000000d02007986 */ /* 0x0009e8000c101908 */
[----:B------:R4:W-:Y:S04]  /*0950*/  STG.E desc[UR8][R6.64+0x14], R13 ;  /* 0x0000140d06007986 */ /* 0x0009e8000c101908 */
[----:B-1----:R-:W3:Y:S04]  /*0960*/  LDG.E R5, desc[UR8][R8.64+0x14] ;  /* 0x0000140808057981 */ /* 0x002ee8000c1e1900 */
[----:B------:R-:W3:Y:S02]  /*0970*/  LDG.E R10, desc[UR8][R2.64] ;  /* 0x00000008020a7981 */ /* 0x000ee4000c1e1900 */
[----:B---3--:R-:W-:-:S05]  /*0980*/  IMAD.IADD R15, R5, 0x1, R10 ;  /* 0x00000001050f7824 */ /* 0x008fca00078e020a */
[----:B------:R4:W-:Y:S04]  /*0990*/  STG.E desc[UR8][R2.64], R15 ;  /* 0x0000000f02007986 */ /* 0x0009e8000c101908 */
[----:B------:R4:W-:Y:S04]  /*09a0*/  STG.E desc[UR8][R6.64+0x18], R15 ;  /* 0x0000180f06007986 */ /* 0x0009e8000c101908 */
[----:B------:R-:W2:Y:S04]  /*09b0*/  LDG.E R5, desc[UR8][R8.64+0x18] ;  /* 0x0000180808057981 */ /* 0x000ea8000c1e1900 */
[----:B------:R-:W2:Y:S02]  /*09c0*/  LDG.E R10, desc[UR8][R2.64] ;  /* 0x00000008020a7981 */ /* 0x000ea4000c1e1900 */
[----:B--2---:R-:W-:-:S05]  /*09d0*/  IADD3 R11, PT, PT, R5, R10, RZ ;  /* 0x0000000a050b7210 */ /* 0x004fca0007ffe0ff */
[----:B------:R4:W-:Y:S04]  /*09e0*/  STG.E desc[UR8][R2.64], R11 ;  /* 0x0000000b02007986 */ /* 0x0009e8000c101908 */
[----:B------:R4:W-:Y:S04]  /*09f0*/  STG.E desc[UR8][R6.64+0x1c], R11 ;  /* 0x00001c0b06007986 */ /* 0x0009e8000c101908 */
[----:B------:R-:W2:Y:S04]  /*0a00*/  LDG.E R5, desc[UR8][R8.64+0x1c] ;  /* 0x00001c0808057981 */ /* 0x000ea8000c1e1900 */
[----:B------:R-:W2:Y:S01]  /*0a10*/  LDG.E R10, desc[UR8][R2.64] ;  /* 0x00000008020a7981 */ /* 0x000ea2000c1e1900 */
[----:B------:R-:W-:Y:S01]  /*0a20*/  IADD3 R0, PT, PT, R0, 0x8, RZ ;  /* 0x0000000800007810 */ /* 0x000fe20007ffe0ff */
[----:B--2---:R-:W-:-:S05]  /*0a30*/  IMAD.IADD R5, R5, 0x1, R10 ;  /* 0x0000000105057824 */ /* 0x004fca00078e020a */
[----:B------:R4:W-:Y:S02]  /*0a40*/  STG.E desc[UR8][R2.64], R5 ;  /* 0x0000000502007986 */ /* 0x0009e4000c101908 */
.L_x_6:
[----:B------:R-:W-:Y:S05]  /*0a50*/  @!P1 EXIT ;  /* 0x000000000000994d */ /* 0x000fea0003800000 */
[----:B------:R-:W-:Y:S02]  /*0a60*/  ISETP.GE.U32.AND P0, PT, R12, 0x4, PT ;  /* 0x000000040c00780c */ /* 0x000fe40003f06070 */
[----:B------:R-:W-:-:S04]  /*0a70*/  LOP3.LUT R4, R4, 0x3, RZ, 0xc0, !PT ;  /* 0x0000000304047812 */ /* 0x000fc800078ec0ff */
[----:B------:R-:W-:-:S07]  /*0a80*/  ISETP.NE.AND P1, PT, R4, RZ, PT ;  /* 0x000000ff0400720c */ /* 0x000fce0003f25270 */
[----:B------:R-:W-:Y:S06]  /*0a90*/  @!P0 BRA `(.L_x_7) ;  /* 0x0000000000648947 */ /* 0x000fec0003800000 */
[----:B---34-:R-:W1:Y:S08]  /*0aa0*/  LDC.64 R6, c[0x0][0x390] ;  /* 0x0000e400ff067b82 */ /* 0x018e700000000a00 */
[----:B------:R-:W2:Y:S01]  /*0ab0*/  LDC.64 R8, c[0x0][0x380] ;  /* 0x0000e000ff087b82 */ /* 0x000ea20000000a00 */
[----:B-1----:R-:W-:-:S05]  /*0ac0*/  IMAD.WIDE.U32 R6, R0, 0x4, R6 ;  /* 0x0000000400067825 */ /* 0x002fca00078e0006 */
[----:B------:R1:W-:Y:S01]  /*0ad0*/  STG.E desc[UR8][R6.64], R5 ;  /* 0x0000000506007986 */ /* 0x0003e2000c101908 */
[----:B--2---:R-:W-:-:S03]  /*0ae0*/  IMAD.WIDE.U32 R8, R0, 0x4, R8 ;  /* 0x0000000400087825 */ /* 0x004fc600078e0008 */
[----:B------:R-:W2:Y:S04]  /*0af0*/  LDG.E R11, desc[UR8][R2.64] ;  /* 0x00000008020b7981 */ /* 0x000ea8000c1e1900 */
[----:B------:R-:W2:Y:S02]  /*0b00*/  LDG.E R10, desc[UR8][R8.64] ;  /* 0x00000008080a7981 */ /* 0x000ea4000c1e1900 */
[----:B--2---:R-:W-:-:S05]  /*0b10*/  IMAD.IADD R11, R10, 0x1, R11 ;  /* 0x000000010a0b7824 */ /* 0x004fca00078e020b */
[----:B------:R2:W-:Y:S04]  /*0b20*/  STG.E desc[UR8][R2.64], R11 ;  /* 0x0000000b02007986 */ /* 0x0005e8000c101908 */
[----:B------:R2:W-:Y:S04]  /*0b30*/  STG.E desc[UR8][R6.64+0x4], R11 ;  /* 0x0000040b06007986 */ /* 0x0005e8000c101908 */
[----:B------:R-:W3:Y:S04]  /*0b40*/  LDG.E R10, desc[UR8][R8.64+0x4] ;  /* 0x00000408080a7981 */ /* 0x000ee8000c1e1900 */
[----:B------:R-:W3:Y:S02]  /*0b50*/  LDG.E R13, desc[UR8][R2.64] ;  /* 0x00000008020d7981 */ /* 0x000ee4000c1e1900 */
[----:B---3--:R-:W-:-:S05]  /*0b60*/  IADD3 R13, PT, PT, R10, R13, RZ ;  /* 0x0000000d0a0d7210 */ /* 0x008fca0007ffe0ff */
[----:B------:R2:W-:Y:S04]  /*0b70*/  STG.E desc[UR8][R2.64], R13 ;  /* 0x0000000d02007986 */ /* 0x0005e8000c101908 */
[----:B------:R2:W-:Y:S04]  /*0b80*/  STG.E desc[UR8][R6.64+0x8], R13 ;  /* 0x0000080d06007986 */ /* 0x0005e8000c101908 */
[----:B-1----:R-:W3:Y:S04]  /*0b90*/  LDG.E R5, desc[UR8][R8.64+0x8] ;  /* 0x0000080808057981 */ /* 0x002ee8000c1e1900 */
[----:B------:R-:W3:Y:S02]  /*0ba0*/  LDG.E R10, desc[UR8][R2.64] ;  /* 0x00000008020a7981 */ /* 0x000ee4000c1e1900 */
[----:B---3--:R-:W-:-:S05]  /*0bb0*/  IMAD.IADD R15, R5, 0x1, R10 ;  /* 0x00000001050f7824 */ /* 0x008fca00078e020a */
[----:B------:R2:W-:Y:S04]  /*0bc0*/  STG.E desc[UR8][R2.64], R15 ;  /* 0x0000000f02007986 */ /* 0x0005e8000c101908 */
[----:B------:R2:W-:Y:S04]  /*0bd0*/  STG.E desc[UR8][R6.64+0xc], R15 ;  /* 0x00000c0f06007986 */ /* 0x0005e8000c101908 */
[----:B------:R-:W3:Y:S04]  /*0be0*/  LDG.E R5, desc[UR8][R8.64+0xc] ;  /* 0x00000c0808057981 */ /* 0x000ee8000c1e1900 */
[----:B------:R-:W3:Y:S01]  /*0bf0*/  LDG.E R10, desc[UR8][R2.64] ;  /* 0x00000008020a7981 */ /* 0x000ee2000c1e1900 */
[----:B------:R-:W-:Y:S01]  /*0c00*/  VIADD R0, R0, 0x4 ;  /* 0x0000000400007836 */ /* 0x000fe20000000000 */
[----:B---3--:R-:W-:-:S05]  /*0c10*/  IADD3 R5, PT, PT, R5, R10, RZ ;  /* 0x0000000a05057210 */ /* 0x008fca0007ffe0ff */
[----:B------:R2:W-:Y:S02]  /*0c20*/  STG.E desc[UR8][R2.64], R5 ;  /* 0x0000000502007986 */ /* 0x0005e4000c101908 */
.L_x_7:
[----:B------:R-:W-:Y:S05]  /*0c30*/  @!P1 EXIT ;  /* 0x000000000000994d */ /* 0x000fea0003800000 */
[----:B--234-:R-:W1:Y:S01]  /*0c40*/  LDC.64 R6, c[0x0][0x380] ;  /* 0x0000e000ff067b82 */ /* 0x01ce620000000a00 */
[----:B------:R-:W-:-:S07]  /*0c50*/  IADD3 R4, PT, PT, -R4, RZ, RZ ;  /* 0x000000ff04047210 */ /* 0x000fce0007ffe1ff */
[----:B------:R-:W2:Y:S01]  /*0c60*/  LDC.64 R8, c[0x0][0x390] ;  /* 0x0000e400ff087b82 */ /* 0x000ea20000000a00 */
[----:B-1----:R-:W-:-:S04]  /*0c70*/  IMAD.WIDE.U32 R6, R0, 0x4, R6 ;  /* 0x0000000400067825 */ /* 0x002fc800078e0006 */
[----:B------:R-:W-:Y:S01]  /*0c80*/  IMAD.MOV.U32 R15, RZ, RZ, R7 ;  /* 0x000000ffff0f7224 */ /* 0x000fe200078e0007 */
[----:B------:R-:W-:Y:S01]  /*0c90*/  MOV R12, R6 ;  /* 0x00000006000c7202 */ /* 0x000fe20000000f00 */
[----:B--2---:R-:W-:-:S04]  /*0ca0*/  IMAD.WIDE.U32 R8, R0, 0x4, R8 ;  /* 0x0000000400087825 */ /* 0x004fc800078e0008 */
[----:B------:R-:W-:Y:S01]  /*0cb0*/  IMAD.MOV.U32 R13, RZ, RZ, R9 ;  /* 0x000000ffff0d7224 */ /* 0x000fe200078e0009 */
[----:B------:R-:W-:-:S07]  /*0cc0*/  MOV R10, R8 ;  /* 0x00000008000a7202 */ /* 0x000fce0000000f00 */
.L_x_8:
[----:B------:R-:W-:Y:S01]  /*0cd0*/  IMAD.MOV.U32 R6, RZ, RZ, R10 ;  /* 0x000000ffff067224 */ /* 0x000fe200078e000a */
[----:B------:R-:W-:Y:S01]  /*0ce0*/  MOV R7, R13 ;  /* 0x0000000d00077202 */ /* 0x000fe20000000f00 */
[----:B------:R-:W-:Y:S01]  /*0cf0*/  IMAD.MOV.U32 R8, RZ, RZ, R12 ;  /* 0x000000ffff087224 */ /* 0x000fe200078e000c */
[----:B------:R-:W-:-:S03]  /*0d00*/  MOV R9, R15 ;  /* 0x0000000f00097202 */ /* 0x000fc60000000f00 */
[----:B-1----:R1:W-:Y:S04]  /*0d10*/  STG.E desc[UR8][R6.64], R5 ;  /* 0x0000000506007986 */ /* 0x0023e8000c101908 */
[----:B------:R-:W1:Y:S04]  /*0d20*/  LDG.E R0, desc[UR8][R8.64] ;  /* 0x0000000808007981 */ /* 0x000e68000c1e1900 */
[----:B------:R-:W1:Y:S01]  /*0d30*/  LDG.E R11, desc[UR8][R2.64] ;  /* 0x00000008020b7981 */ /* 0x000e62000c1e1900 */
[----:B------:R-:W-:Y:S02]  /*0d40*/  IADD3 R4, PT, PT, R4, 0x1, RZ ;  /* 0x0000000104047810 */ /* 0x000fe40007ffe0ff */
[----:B------:R-:W-:-:S02]  /*0d50*/  IADD3 R10, P2, PT, R10, 0x4, RZ ;  /* 0x000000040a0a7810 */ /* 0x000fc40007f5e0ff */
[----:B------:R-:W-:Y:S02]  /*0d60*/  ISETP.NE.AND P0, PT, R4, RZ, PT ;  /* 0x000000ff0400720c */ /* 0x000fe40003f05270 */
[----:B------:R-:W-:Y:S01]  /*0d70*/  IADD3 R12, P1, PT, R12, 0x4, RZ ;  /* 0x000000040c0c7810 */ /* 0x000fe20007f3e0ff */
[----:B------:R-:W-:-:S03]  /*0d80*/  IMAD.X R13, RZ, RZ, R13, P2 ;  /* 0x000000ffff0d7224 */ /* 0x000fc600010e060d */
[----:B------:R-:W-:Y:S01]  /*0d90*/  IADD3.X R15, PT, PT, RZ, R15, RZ, P1, !PT ;  /* 0x0000000fff0f7210 */ /* 0x000fe20000ffe4ff */
[----:B-1----:R-:W-:-:S05]  /*0da0*/  IMAD.IADD R5, R0, 0x1, R11 ;  /* 0x0000000100057824 */ /* 0x002fca00078e020b */
[----:B------:R1:W-:Y:S01]  /*0db0*/  STG.E desc[UR8][R2.64], R5 ;  /* 0x0000000502007986 */ /* 0x0003e2000c101908 */
[----:B------:R-:W-:Y:S05]  /*0dc0*/  @P0 BRA `(.L_x_8) ;  /* 0xfffffffc00c00947 */ /* 0x000fea000383ffff */
[----:B------:R-:W-:Y:S05]  /*0dd0*/  EXIT ;  /* 0x000000000000794d */ /* 0x000fea0003800000 */
.L_x_9:
        /* <DEDUP_REMOVED lines=10> */
.L_x_12:


//--------------------- .text._Z16build_tree_utilsPiS_S_S_S_S_S_ --------------------------
	.section	.text._Z16build_tree_utilsPiS_S_S_S_S_S_,"ax",@progbits
	.align	128
        .global         _Z16build_tree_utilsPiS_S_S_S_S_S_
        .type           _Z16build_tree_utilsPiS_S_S_S_S_S_,@function
        .size           _Z16build_tree_utilsPiS_S_S_S_S_S_,(.L_x_13 - _Z16build_tree_utilsPiS_S_S_S_S_S_)
        .other          _Z16build_tree_utilsPiS_S_S_S_S_S_,@"STO_CUDA_ENTRY STV_DEFAULT"
_Z16build_tree_utilsPiS_S_S_S_S_S_:
.text._Z16build_tree_utilsPiS_S_S_S_S_S_:
[----:B------:R-:W-:Y:S08]  /*0000*/  LDC R1, c[0x0][0x37c] ;  /* 0x0000df00ff017b82 */ /* 0x000ff00000000800 */
[----:B------:R-:W0:Y:S01]  /*0010*/  LDC.64 R4, c[0x0][0x380] ;  /* 0x0000e000ff047b82 */ /* 0x000e220000000a00 */
[----:B------:R-:W0:Y:S07]  /*0020*/  LDCU.64 UR4, c[0x0][0x358] ;  /* 0x00006b00ff0477ac */ /* 0x000e2e0008000a00 */
[----:B------:R-:W1:Y:S08]  /*0030*/  LDC.64 R2, c[0x0][0x390] ;  /* 0x0000e400ff027b82 */ /* 0x000e700000000a00 */
[----:B------:R-:W2:Y:S01]  /*0040*/  LDC.64 R6, c[0x0][0x388] ;  /* 0x0000e200ff067b82 */ /* 0x000ea20000000a00 */
[----:B0-----:R-:W2:Y:S04]  /*0050*/  LDG.E R9, desc[UR4][R4.64] ;  /* 0x0000000404097981 */ /* 0x001ea8000c1e1900 */
[----:B-1----:R-:W3:Y:S01]  /*0060*/  LDG.E R13, desc[UR4][R2.64] ;  /* 0x00000004020d7981 */ /* 0x002ee2000c1e1900 */
[----:B--2---:R-:W-:-:S02]  /*0070*/  IMAD.WIDE R6, R9, 0x4, R6 ;  /* 0x0000000409067825 */ /* 0x004fc400078e0206 */
[----:B------:R-:W0:Y:S03]  /*0080*/  LDC.64 R8, c[0x0][0x3a0] ;  /* 0x0000e800ff087b82 */ /* 0x000e260000000a00 */
[----:B---3--:R-:W-:Y:S04]  /*0090*/  STG.E desc[UR4][R6.64], R13 ;  /* 0x0000000d06007986 */ /* 0x008fe8000c101904 */
[----:B------:R-:W0:Y:S02]  /*00a0*/  LDG.E R11, desc[UR4][R4.64] ;  /* 0x00000004040b7981 */ /* 0x000e24000c1e1900 */
[----:B0-----:R-:W-:-:S05]  /*00b0*/  IMAD.WIDE R8, R11, 0x4, R8 ;  /* 0x000000040b087825 */ /* 0x001fca00078e0208 */
[----:B------:R-:W2:Y:S01]  /*00c0*/  LDG.E R0, desc[UR4][R8.64+-0x4] ;  /* 0xfffffc0408007981 */ /* 0x000ea2000c1e1900 */
[----:B------:R-:W0:Y:S01]  /*00d0*/  LDC.64 R10, c[0x0][0x398] ;  /* 0x0000e600ff0a7b82 */ /* 0x000e220000000a00 */
[----:B--2---:R-:W-:-:S05]  /*00e0*/  IADD3 R15, PT, PT, R13, R0, RZ ;  /* 0x000000000d0f7210 */ /* 0x004fca0007ffe0ff */
[----:B------:R-:W-:Y:S04]  /*00f0*/  STG.E desc[UR4][R8.64], R15 ;  /* 0x0000000f08007986 */ /* 0x000fe8000c101904 */
[----:B------:R-:W2:Y:S02]  /*0100*/  LDG.E R0, desc[UR4][R4.64] ;  /* 0x0000000404007981 */ /* 0x000ea4000c1e1900 */
[----:B--2---:R-:W-:-:S05]  /*0110*/  IADD3 R17, PT, PT, R0, 0x1, RZ ;  /* 0x0000000100117810 */ /* 0x004fca0007ffe0ff */
[----:B------:R-:W-:Y:S04]  /*0120*/  STG.E desc[UR4][R4.64], R17 ;  /* 0x0000001104007986 */ /* 0x000fe8000c101904 */
[----:B------:R-:W-:Y:S04]  /*0130*/  STG.E desc[UR4][R2.64], RZ ;  /* 0x000000ff02007986 */ /* 0x000fe8000c101904 */
[----:B0-----:R-:W-:Y:S01]  /*0140*/  STG.E desc[UR4][R10.64], RZ ;  /* 0x000000ff0a007986 */ /* 0x001fe2000c101904 */
[----:B------:R-:W-:Y:S05]  /*0150*/  EXIT ;  /* 0x000000000000794d */ /* 0x000fea0003800000 */
.L_x_10:
        /* <DEDUP_REMOVED lines=10> */
.L_x_13:


//--------------------- .nv.shared.reserved.0     --------------------------
	.section	.nv.shared.reserved.0,"aw",@nobits
	.weak		__nv_reservedSMEM_offset_0_alias
	.size		__nv_reservedSMEM_offset_0_alias, 0, 64
	.other		__nv_reservedSMEM_offset_0_alias,@"STO_CUDA_RESERVED_SHARED STV_DEFAULT"
__nv_reservedSMEM_offset_0_alias:
	.zero		0
	.zero		64


//--------------------- .nv.constant0._Z24build_tree_max_leaf_sizePiS_S_PbS_S_S_i --------------------------
	.section	.nv.constant0._Z24build_tree_max_leaf_sizePiS_S_PbS_S_S_i,"a",@progbits
	.sectionflags	@""
	.align	4
.nv.constant0._Z24build_tree_max_leaf_sizePiS_S_PbS_S_S_i:
	.zero		956


//--------------------- .nv.constant0._Z14build_tree_fixPiS_S_i --------------------------
	.section	.nv.constant0._Z14build_tree_fixPiS_S_i,"a",@progbits
	.sectionflags	@""
	.align	4
.nv.constant0._Z14build_tree_fixPiS_S_i:
	.zero		924


//--------------------- .nv.constant0._Z16build_tree_utilsPiS_S_S_S_S_S_ --------------------------
	.section	.nv.constant0._Z16build_tree_utilsPiS_S_S_S_S_S_,"a",@progbits
	.sectionflags	@""
	.align	4
.nv.constant0._Z16build_tree_utilsPiS_S_S_S_S_S_:
	.zero		952


//--------------------- SYMBOLS --------------------------

	.type		.nv.reservedSmem.offset0,@object
	.size		.nv.reservedSmem.offset0,0x4
